//
// Generated by NVIDIA NVVM Compiler
//
// Compiler Build ID: CL-36424714
// Cuda compilation tools, release 13.0, V13.0.88
// Based on NVVM 20.0.0
//

.version 9.0
.target sm_100
.address_size 64

	// .globl	_Z27register_tiled_sgemm_kernelPKfS0_Pfiii
// _ZZ27register_tiled_sgemm_kernelPKfS0_PfiiiE4sh_A has been demoted
// _ZZ27register_tiled_sgemm_kernelPKfS0_PfiiiE4sh_B has been demoted

.visible .entry _Z27register_tiled_sgemm_kernelPKfS0_Pfiii(
	.param .u64 .ptr .align 1 _Z27register_tiled_sgemm_kernelPKfS0_Pfiii_param_0,
	.param .u64 .ptr .align 1 _Z27register_tiled_sgemm_kernelPKfS0_Pfiii_param_1,
	.param .u64 .ptr .align 1 _Z27register_tiled_sgemm_kernelPKfS0_Pfiii_param_2,
	.param .u32 _Z27register_tiled_sgemm_kernelPKfS0_Pfiii_param_3,
	.param .u32 _Z27register_tiled_sgemm_kernelPKfS0_Pfiii_param_4,
	.param .u32 _Z27register_tiled_sgemm_kernelPKfS0_Pfiii_param_5
)
{
	.reg .pred 	%p<27>;
	.reg .b32 	%r<64>;
	.reg .b32 	%f<157>;
	.reg .b64 	%rd<32>;
	// demoted variable
	.shared .align 4 .b8 _ZZ27register_tiled_sgemm_kernelPKfS0_PfiiiE4sh_A[1088];
	// demoted variable
	.shared .align 4 .b8 _ZZ27register_tiled_sgemm_kernelPKfS0_PfiiiE4sh_B[1088];
	ld.param.u64 	%rd4, [_Z27register_tiled_sgemm_kernelPKfS0_Pfiii_param_0];
	ld.param.u64 	%rd5, [_Z27register_tiled_sgemm_kernelPKfS0_Pfiii_param_1];
	ld.param.u64 	%rd6, [_Z27register_tiled_sgemm_kernelPKfS0_Pfiii_param_2];
	ld.param.u32 	%r32, [_Z27register_tiled_sgemm_kernelPKfS0_Pfiii_param_3];
	ld.param.u32 	%r33, [_Z27register_tiled_sgemm_kernelPKfS0_Pfiii_param_4];
	ld.param.u32 	%r34, [_Z27register_tiled_sgemm_kernelPKfS0_Pfiii_param_5];
	cvta.to.global.u64 	%rd1, %rd4;
	cvta.to.global.u64 	%rd2, %rd5;
	cvta.to.global.u64 	%rd3, %rd6;
	mov.u32 	%r35, %ctaid.x;
	mov.u32 	%r36, %ctaid.y;
	mov.u32 	%r57, %tid.x;
	mov.u32 	%r60, %tid.y;
	mov.u32 	%r37, %ntid.y;
	mad.lo.s32 	%r38, %r36, %r37, %r60;
	shl.b32 	%r3, %r38, 1;
	mov.u32 	%r39, %ntid.x;
	mad.lo.s32 	%r40, %r35, %r39, %r57;
	shl.b32 	%r4, %r40, 1;
	setp.lt.s32 	%p1, %r34, 1;
	mov.f32 	%f153, 0f00000000;
	mov.f32 	%f154, %f153;
	mov.f32 	%f155, %f153;
	mov.f32 	%f156, %f153;
	@%p1 bra 	$L__BB0_13;
	add.s32 	%r41, %r34, 15;
	shr.u32 	%r42, %r41, 4;
	shl.b32 	%r43, %r57, 2;
	mov.u32 	%r44, _ZZ27register_tiled_sgemm_kernelPKfS0_PfiiiE4sh_A;
	mov.u32 	%r45, _ZZ27register_tiled_sgemm_kernelPKfS0_PfiiiE4sh_B;
	shl.b32 	%r46, %r60, 7;
	add.s32 	%r7, %r44, %r46;
	add.s32 	%r5, %r7, %r43;
	mul.lo.s32 	%r47, %r3, %r34;
	add.s32 	%r48, %r47, %r34;
	shl.b32 	%r49, %r57, 3;
	add.s32 	%r8, %r45, %r49;
	mad.lo.s32 	%r6, %r60, 68, %r8;
	neg.s32 	%r63, %r42;
	mul.lo.s32 	%r62, %r60, %r33;
	add.s32 	%r61, %r62, %r4;
	add.s32 	%r59, %r57, %r48;
	add.s32 	%r58, %r57, %r47;
	mov.f32 	%f153, 0f00000000;
	cvt.s64.s32 	%rd14, %r4;
$L__BB0_2:
	setp.ge.s32 	%p2, %r3, %r32;
	setp.ge.s32 	%p3, %r57, %r34;
	mov.f32 	%f151, 0f00000000;
	or.pred  	%p4, %p2, %p3;
	@%p4 bra 	$L__BB0_4;
	mul.wide.u32 	%rd7, %r58, 4;
	add.s64 	%rd8, %rd1, %rd7;
	ld.global.f32 	%f151, [%rd8];
$L__BB0_4:
	setp.lt.s32 	%p5, %r57, %r34;
	add.s32 	%r50, %r3, 1;
	setp.lt.s32 	%p6, %r50, %r32;
	st.shared.f32 	[%r5], %f151;
	and.pred  	%p7, %p6, %p5;
	@%p7 bra 	$L__BB0_6;
	mov.b32 	%r51, 0;
	st.shared.u32 	[%r5+64], %r51;
	bra.uni 	$L__BB0_7;
$L__BB0_6:
	mul.wide.u32 	%rd9, %r59, 4;
	add.s64 	%rd10, %rd1, %rd9;
	ld.global.f32 	%f20, [%rd10];
	st.shared.f32 	[%r5+64], %f20;
$L__BB0_7:
	setp.ge.s32 	%p8, %r4, %r33;
	setp.ge.s32 	%p9, %r60, %r34;
	mov.f32 	%f152, 0f00000000;
	or.pred  	%p10, %p9, %p8;
	@%p10 bra 	$L__BB0_9;
	mul.wide.s32 	%rd11, %r61, 4;
	add.s64 	%rd12, %rd2, %rd11;
	ld.global.f32 	%f152, [%rd12];
$L__BB0_9:
	setp.lt.s32 	%p11, %r60, %r34;
	add.s32 	%r52, %r4, 1;
	setp.lt.s32 	%p12, %r52, %r33;
	st.shared.f32 	[%r6], %f152;
	and.pred  	%p13, %p11, %p12;
	@%p13 bra 	$L__BB0_11;
	mov.b32 	%r53, 0;
	st.shared.u32 	[%r6+4], %r53;
	bra.uni 	$L__BB0_12;
$L__BB0_11:
	cvt.s64.s32 	%rd13, %r62;
	add.s64 	%rd15, %rd14, %rd13;
	shl.b64 	%rd16, %rd15, 2;
	add.s64 	%rd17, %rd2, %rd16;
	ld.global.f32 	%f22, [%rd17+4];
	st.shared.f32 	[%r6+4], %f22;
$L__BB0_12:
	bar.sync 	0;
	ld.shared.f32 	%f23, [%r7];
	ld.shared.f32 	%f24, [%r7+64];
	ld.shared.f32 	%f25, [%r8];
	ld.shared.f32 	%f26, [%r8+4];
	fma.rn.f32 	%f27, %f23, %f25, %f153;
	fma.rn.f32 	%f28, %f23, %f26, %f154;
	fma.rn.f32 	%f29, %f24, %f25, %f155;
	fma.rn.f32 	%f30, %f24, %f26, %f156;
	ld.shared.f32 	%f31, [%r7+4];
	ld.shared.f32 	%f32, [%r7+68];
	ld.shared.f32 	%f33, [%r8+68];
	ld.shared.f32 	%f34, [%r8+72];
	fma.rn.f32 	%f35, %f31, %f33, %f27;
	fma.rn.f32 	%f36, %f31, %f34, %f28;
	fma.rn.f32 	%f37, %f32, %f33, %f29;
	fma.rn.f32 	%f38, %f32, %f34, %f30;
	ld.shared.f32 	%f39, [%r7+8];
	ld.shared.f32 	%f40, [%r7+72];
	ld.shared.f32 	%f41, [%r8+136];
	ld.shared.f32 	%f42, [%r8+140];
	fma.rn.f32 	%f43, %f39, %f41, %f35;
	fma.rn.f32 	%f44, %f39, %f42, %f36;
	fma.rn.f32 	%f45, %f40, %f41, %f37;
	fma.rn.f32 	%f46, %f40, %f42, %f38;
	ld.shared.f32 	%f47, [%r7+12];
	ld.shared.f32 	%f48, [%r7+76];
	ld.shared.f32 	%f49, [%r8+204];
	ld.shared.f32 	%f50, [%r8+208];
	fma.rn.f32 	%f51, %f47, %f49, %f43;
	fma.rn.f32 	%f52, %f47, %f50, %f44;
	fma.rn.f32 	%f53, %f48, %f49, %f45;
	fma.rn.f32 	%f54, %f48, %f50, %f46;
	ld.shared.f32 	%f55, [%r7+16];
	ld.shared.f32 	%f56, [%r7+80];
	ld.shared.f32 	%f57, [%r8+272];
	ld.shared.f32 	%f58, [%r8+276];
	fma.rn.f32 	%f59, %f55, %f57, %f51;
	fma.rn.f32 	%f60, %f55, %f58, %f52;
	fma.rn.f32 	%f61, %f56, %f57, %f53;
	fma.rn.f32 	%f62, %f56, %f58, %f54;
	ld.shared.f32 	%f63, [%r7+20];
	ld.shared.f32 	%f64, [%r7+84];
	ld.shared.f32 	%f65, [%r8+340];
	ld.shared.f32 	%f66, [%r8+344];
	fma.rn.f32 	%f67, %f63, %f65, %f59;
	fma.rn.f32 	%f68, %f63, %f66, %f60;
	fma.rn.f32 	%f69, %f64, %f65, %f61;
	fma.rn.f32 	%f70, %f64, %f66, %f62;
	ld.shared.f32 	%f71, [%r7+24];
	ld.shared.f32 	%f72, [%r7+88];
	ld.shared.f32 	%f73, [%r8+408];
	ld.shared.f32 	%f74, [%r8+412];
	fma.rn.f32 	%f75, %f71, %f73, %f67;
	fma.rn.f32 	%f76, %f71, %f74, %f68;
	fma.rn.f32 	%f77, %f72, %f73, %f69;
	fma.rn.f32 	%f78, %f72, %f74, %f70;
	ld.shared.f32 	%f79, [%r7+28];
	ld.shared.f32 	%f80, [%r7+92];
	ld.shared.f32 	%f81, [%r8+476];
	ld.shared.f32 	%f82, [%r8+480];
	fma.rn.f32 	%f83, %f79, %f81, %f75;
	fma.rn.f32 	%f84, %f79, %f82, %f76;
	fma.rn.f32 	%f85, %f80, %f81, %f77;
	fma.rn.f32 	%f86, %f80, %f82, %f78;
	ld.shared.f32 	%f87, [%r7+32];
	ld.shared.f32 	%f88, [%r7+96];
	ld.shared.f32 	%f89, [%r8+544];
	ld.shared.f32 	%f90, [%r8+548];
	fma.rn.f32 	%f91, %f87, %f89, %f83;
	fma.rn.f32 	%f92, %f87, %f90, %f84;
	fma.rn.f32 	%f93, %f88, %f89, %f85;
	fma.rn.f32 	%f94, %f88, %f90, %f86;
	ld.shared.f32 	%f95, [%r7+36];
	ld.shared.f32 	%f96, [%r7+100];
	ld.shared.f32 	%f97, [%r8+612];
	ld.shared.f32 	%f98, [%r8+616];
	fma.rn.f32 	%f99, %f95, %f97, %f91;
	fma.rn.f32 	%f100, %f95, %f98, %f92;
	fma.rn.f32 	%f101, %f96, %f97, %f93;
	fma.rn.f32 	%f102, %f96, %f98, %f94;
	ld.shared.f32 	%f103, [%r7+40];
	ld.shared.f32 	%f104, [%r7+104];
	ld.shared.f32 	%f105, [%r8+680];
	ld.shared.f32 	%f106, [%r8+684];
	fma.rn.f32 	%f107, %f103, %f105, %f99;
	fma.rn.f32 	%f108, %f103, %f106, %f100;
	fma.rn.f32 	%f109, %f104, %f105, %f101;
	fma.rn.f32 	%f110, %f104, %f106, %f102;
	ld.shared.f32 	%f111, [%r7+44];
	ld.shared.f32 	%f112, [%r7+108];
	ld.shared.f32 	%f113, [%r8+748];
	ld.shared.f32 	%f114, [%r8+752];
	fma.rn.f32 	%f115, %f111, %f113, %f107;
	fma.rn.f32 	%f116, %f111, %f114, %f108;
	fma.rn.f32 	%f117, %f112, %f113, %f109;
	fma.rn.f32 	%f118, %f112, %f114, %f110;
	ld.shared.f32 	%f119, [%r7+48];
	ld.shared.f32 	%f120, [%r7+112];
	ld.shared.f32 	%f121, [%r8+816];
	ld.shared.f32 	%f122, [%r8+820];
	fma.rn.f32 	%f123, %f119, %f121, %f115;
	fma.rn.f32 	%f124, %f119, %f122, %f116;
	fma.rn.f32 	%f125, %f120, %f121, %f117;
	fma.rn.f32 	%f126, %f120, %f122, %f118;
	ld.shared.f32 	%f127, [%r7+52];
	ld.shared.f32 	%f128, [%r7+116];
	ld.shared.f32 	%f129, [%r8+884];
	ld.shared.f32 	%f130, [%r8+888];
	fma.rn.f32 	%f131, %f127, %f129, %f123;
	fma.rn.f32 	%f132, %f127, %f130, %f124;
	fma.rn.f32 	%f133, %f128, %f129, %f125;
	fma.rn.f32 	%f134, %f128, %f130, %f126;
	ld.shared.f32 	%f135, [%r7+56];
	ld.shared.f32 	%f136, [%r7+120];
	ld.shared.f32 	%f137, [%r8+952];
	ld.shared.f32 	%f138, [%r8+956];
	fma.rn.f32 	%f139, %f135, %f137, %f131;
	fma.rn.f32 	%f140, %f135, %f138, %f132;
	fma.rn.f32 	%f141, %f136, %f137, %f133;
	fma.rn.f32 	%f142, %f136, %f138, %f134;
	ld.shared.f32 	%f143, [%r7+60];
	ld.shared.f32 	%f144, [%r7+124];
	ld.shared.f32 	%f145, [%r8+1020];
	ld.shared.f32 	%f146, [%r8+1024];
	fma.rn.f32 	%f153, %f143, %f145, %f139;
	fma.rn.f32 	%f154, %f143, %f146, %f140;
	fma.rn.f32 	%f155, %f144, %f145, %f141;
	fma.rn.f32 	%f156, %f144, %f146, %f142;
	bar.sync 	0;
	add.s32 	%r63, %r63, 1;
	setp.ne.s32 	%p14, %r63, 0;
	shl.b32 	%r54, %r33, 4;
	add.s32 	%r62, %r62, %r54;
	add.s32 	%r61, %r61, %r54;
	add.s32 	%r60, %r60, 16;
	add.s32 	%r59, %r59, 16;
	add.s32 	%r58, %r58, 16;
	add.s32 	%r57, %r57, 16;
	@%p14 bra 	$L__BB0_2;
$L__BB0_13:
	setp.ge.s32 	%p15, %r3, %r32;
	mul.lo.s32 	%r28, %r3, %r33;
	setp.ge.s32 	%p16, %r4, %r33;
	or.pred  	%p17, %p15, %p16;
	@%p17 bra 	$L__BB0_15;
	add.s32 	%r55, %r4, %r28;
	mul.wide.s32 	%rd18, %r55, 4;
	add.s64 	%rd19, %rd3, %rd18;
	st.global.f32 	[%rd19], %f153;
$L__BB0_15:
	setp.ge.s32 	%p18, %r3, %r32;
	add.s32 	%r29, %r4, 1;
	setp.ge.s32 	%p19, %r29, %r33;
	or.pred  	%p20, %p18, %p19;
	@%p20 bra 	$L__BB0_17;
	cvt.s64.s32 	%rd20, %r28;
	cvt.s64.s32 	%rd21, %r4;
	add.s64 	%rd22, %rd21, %rd20;
	shl.b64 	%rd23, %rd22, 2;
	add.s64 	%rd24, %rd3, %rd23;
	st.global.f32 	[%rd24+4], %f154;
$L__BB0_17:
	setp.ge.s32 	%p21, %r4, %r33;
	add.s32 	%r30, %r3, 1;
	setp.ge.s32 	%p22, %r30, %r32;
	add.s32 	%r31, %r28, %r33;
	or.pred  	%p23, %p22, %p21;
	@%p23 bra 	$L__BB0_19;
	add.s32 	%r56, %r4, %r31;
	mul.wide.s32 	%rd25, %r56, 4;
	add.s64 	%rd26, %rd3, %rd25;
	st.global.f32 	[%rd26], %f155;
$L__BB0_19:
	setp.ge.s32 	%p24, %r30, %r32;
	setp.ge.s32 	%p25, %r29, %r33;
	or.pred  	%p26, %p24, %p25;
	@%p26 bra 	$L__BB0_21;
	cvt.s64.s32 	%rd27, %r31;
	cvt.s64.s32 	%rd28, %r4;
	add.s64 	%rd29, %rd28, %rd27;
	shl.b64 	%rd30, %rd29, 2;
	add.s64 	%rd31, %rd3, %rd30;
	st.global.f32 	[%rd31+4], %f156;
$L__BB0_21:
	ret;

}


// ===== COMPILED SASS (sm_100) =====

	.target	sm_100

	.elftype	@"ET_EXEC"


//--------------------- .note.nv.tkinfo           --------------------------
	.section	.note.nv.tkinfo,"",@"SHT_NOTE"
	.sectionflags	@"SHF_NOTE_NV_TKINFO"
	.tkinfo
        /*0018*/ 	.word	0x00000002
        /*0030*/ 	.string	""
        /*0030*/ 	.string	"ptxas"
        /*0030*/ 	.string	"Cuda compilation tools, release 13.0, V13.0.88"
        /*0030*/ 	.string	"Build cuda_13.0.r13.0/compiler.36424714_0"
        /*0030*/ 	.string	"-arch sm_100 -m 64 "



//--------------------- .note.nv.cuinfo           --------------------------
	.section	.note.nv.cuinfo,"",@"SHT_NOTE"
	.sectionflags	@"SHF_NOTE_NV_CUINFO"
        /*0018*/ 	.short	0x0002
        /*001a*/ 	.short	0x0064
        /*001c*/ 	.short	0x0082
	.zero		2


//--------------------- .nv.info                  --------------------------
	.section	.nv.info,"",@"SHT_CUDA_INFO"
	.align	4


	//----- nvinfo : EIATTR_REGCOUNT
	.align		4
        /*0000*/ 	.byte	0x04, 0x2f
        /*0002*/ 	.short	(.L_1 - .L_0)
	.align		4
.L_0:
        /*0004*/ 	.word	index@(_Z27register_tiled_sgemm_kernelPKfS0_Pfiii)
        /*0008*/ 	.word	0x00000028


	//----- nvinfo : EIATTR_FRAME_SIZE
	.align		4
.L_1:
        /*000c*/ 	.byte	0x04, 0x11
        /*000e*/ 	.short	(.L_3 - .L_2)
	.align		4
.L_2:
        /*0010*/ 	.word	index@(_Z27register_tiled_sgemm_kernelPKfS0_Pfiii)
        /*0014*/ 	.word	0x00000000


	//----- nvinfo : EIATTR_MIN_STACK_SIZE
	.align		4
.L_3:
        /*0018*/ 	.byte	0x04, 0x12
        /*001a*/ 	.short	(.L_5 - .L_4)
	.align		4
.L_4:
        /*001c*/ 	.word	index@(_Z27register_tiled_sgemm_kernelPKfS0_Pfiii)
        /*0020*/ 	.word	0x00000000
.L_5:


//--------------------- .nv.compat                --------------------------
	.section	.nv.compat,"",@"SHT_CUDA_COMPAT_INFO"
	.align	4
        /*0000*/ 	.byte	0x02, 0x09, 0x00, 0x00, 0x02, 0x02, 0x01, 0x00, 0x02, 0x05, 0x05, 0x00, 0x03, 0x07, 0x01, 0x01
        /*0010*/ 	.byte	0x02, 0x03, 0x00, 0x00, 0x02, 0x06, 0x01, 0x00, 0x04, 0x0b, 0x08, 0x00, 0x09, 0x00, 0x00, 0x00
        /*0020*/ 	.byte	0x00, 0x00, 0x00, 0x00


//--------------------- .nv.info._Z27register_tiled_sgemm_kernelPKfS0_Pfiii --------------------------
	.section	.nv.info._Z27register_tiled_sgemm_kernelPKfS0_Pfiii,"",@"SHT_CUDA_INFO"
	.sectionflags	@""
	.align	4


	//----- nvinfo : EIATTR_CUDA_API_VERSION
	.align		4
        /*0000*/ 	.byte	0x04, 0x37
        /*0002*/ 	.short	(.L_7 - .L_6)
.L_6:
        /*0004*/ 	.word	0x00000082


	//----- nvinfo : EIATTR_KPARAM_INFO
	.align		4
.L_7:
        /*0008*/ 	.byte	0x04, 0x17
        /*000a*/ 	.short	(.L_9 - .L_8)
.L_8:
        /*000c*/ 	.word	0x00000000
        /*0010*/ 	.short	0x0005
        /*0012*/ 	.short	0x0020
        /*0014*/ 	.byte	0x00, 0xf0, 0x11, 0x00


	//----- nvinfo : EIATTR_KPARAM_INFO
	.align		4
.L_9:
        /*0018*/ 	.byte	0x04, 0x17
        /*001a*/ 	.short	(.L_11 - .L_10)
.L_10:
        /*001c*/ 	.word	0x00000000
        /*0020*/ 	.short	0x0004
        /*0022*/ 	.short	0x001c
        /*0024*/ 	.byte	0x00, 0xf0, 0x11, 0x00


	//----- nvinfo : EIATTR_KPARAM_INFO
	.align		4
.L_11:
        /*0028*/ 	.byte	0x04, 0x17
        /*002a*/ 	.short	(.L_13 - .L_12)
.L_12:
        /*002c*/ 	.word	0x00000000
        /*0030*/ 	.short	0x0003
        /*0032*/ 	.short	0x0018
        /*0034*/ 	.byte	0x00, 0xf0, 0x11, 0x00


	//----- nvinfo : EIATTR_KPARAM_INFO
	.align		4
.L_13:
        /*0038*/ 	.byte	0x04, 0x17
        /*003a*/ 	.short	(.L_15 - .L_14)
.L_14:
        /*003c*/ 	.word	0x00000000
        /*0040*/ 	.short	0x0002
        /*0042*/ 	.short	0x0010
        /*0044*/ 	.byte	0x00, 0xf5, 0x21, 0x00


	//----- nvinfo : EIATTR_KPARAM_INFO
	.align		4
.L_15:
        /*0048*/ 	.byte	0x04, 0x17
        /*004a*/ 	.short	(.L_17 - .L_16)
.L_16:
        /*004c*/ 	.word	0x00000000
        /*0050*/ 	.short	0x0001
        /*0052*/ 	.short	0x0008
        /*0054*/ 	.byte	0x00, 0xf5, 0x21, 0x00


	//----- nvinfo : EIATTR_KPARAM_INFO
	.align		4
.L_17:
        /*0058*/ 	.byte	0x04, 0x17
        /*005a*/ 	.short	(.L_19 - .L_18)
.L_18:
        /*005c*/ 	.word	0x00000000
        /*0060*/ 	.short	0x0000
        /*0062*/ 	.short	0x0000
        /*0064*/ 	.byte	0x00, 0xf5, 0x21, 0x00


	//----- nvinfo : EIATTR_SPARSE_MMA_MASK
	.align		4
.L_19:
        /*0068*/ 	.byte	0x03, 0x50
        /*006a*/ 	.short	0x0000


	//----- nvinfo : EIATTR_MAXREG_COUNT
	.align		4
        /*006c*/ 	.byte	0x03, 0x1b
        /*006e*/ 	.short	0x00ff


	//----- nvinfo : EIATTR_NUM_BARRIERS
	.align		4
        /*0070*/ 	.byte	0x02, 0x4c
        /*0072*/ 	.byte	0x01
	.zero		1


	//----- nvinfo : EIATTR_MERCURY_ISA_VERSION
	.align		4
        /*0074*/ 	.byte	0x03, 0x5f
        /*0076*/ 	.short	0x0101


	//----- nvinfo : EIATTR_VRC_CTA_INIT_COUNT
	.align		4
        /*0078*/ 	.byte	0x02, 0x4a
	.zero		1
	.zero		1


	//----- nvinfo : EIATTR_EXIT_INSTR_OFFSETS
	.align		4
        /*007c*/ 	.byte	0x04, 0x1c
        /*007e*/ 	.short	(.L_21 - .L_20)


	//   ....[0]....
.L_20:
        /*0080*/ 	.word	0x00000cf0


	//   ....[1]....
        /*0084*/ 	.word	0x00000d70


	//----- nvinfo : EIATTR_CBANK_PARAM_SIZE
	.align		4
.L_21:
        /*0088*/ 	.byte	0x03, 0x19
        /*008a*/ 	.short	0x0024


	//----- nvinfo : EIATTR_PARAM_CBANK
	.align		4
        /*008c*/ 	.byte	0x04, 0x0a
        /*008e*/ 	.short	(.L_23 - .L_22)
	.align		4
.L_22:
        /*0090*/ 	.word	index@(.nv.constant0._Z27register_tiled_sgemm_kernelPKfS0_Pfiii)
        /*0094*/ 	.short	0x0380
        /*0096*/ 	.short	0x0024


	//----- nvinfo : EIATTR_SW_WAR
	.align		4
.L_23:
        /*0098*/ 	.byte	0x04, 0x36
        /*009a*/ 	.short	(.L_25 - .L_24)
.L_24:
        /*009c*/ 	.word	0x00000008
.L_25:


//--------------------- .nv.callgraph             --------------------------
	.section	.nv.callgraph,"",@"SHT_CUDA_CALLGRAPH"
	.align	4
	.sectionentsize	8
	.align		4
        /*0000*/ 	.word	0x00000000
	.align		4
        /*0004*/ 	.word	0xffffffff
	.align		4
        /*0008*/ 	.word	0x00000000
	.align		4
        /*000c*/ 	.word	0xfffffffe
	.align		4
        /*0010*/ 	.word	0x00000000
	.align		4
        /*0014*/ 	.word	0xfffffffd
	.align		4
        /*0018*/ 	.word	0x00000000
	.align		4
        /*001c*/ 	.word	0xfffffffc


//--------------------- .text._Z27register_tiled_sgemm_kernelPKfS0_Pfiii --------------------------
	.section	.text._Z27register_tiled_sgemm_kernelPKfS0_Pfiii,"ax",@progbits
	.align	128
        .global         _Z27register_tiled_sgemm_kernelPKfS0_Pfiii
        .type           _Z27register_tiled_sgemm_kernelPKfS0_Pfiii,@function
        .size           _Z27register_tiled_sgemm_kernelPKfS0_Pfiii,(.L_x_3 - _Z27register_tiled_sgemm_kernelPKfS0_Pfiii)
        .other          _Z27register_tiled_sgemm_kernelPKfS0_Pfiii,@"STO_CUDA_ENTRY STV_DEFAULT"
_Z27register_tiled_sgemm_kernelPKfS0_Pfiii:
.text._Z27register_tiled_sgemm_kernelPKfS0_Pfiii:
[----:B------:R-:W-:Y:S08]  /*0000*/  LDC R1, c[0x0][0x37c] ;  /* 0x0000df00ff017b82 */ /* 0x000ff00000000800 */
[----:B------:R-:W0:Y:S01]  /*0010*/  LDC R3, c[0x0][0x3a0] ;  /* 0x0000e800ff037b82 */ /* 0x000e220000000800 */
[----:B------:R-:W1:Y:S01]  /*0020*/  S2R R27, SR_TID.Y ;  /* 0x00000000001b7919 */ /* 0x000e620000002200 */
[----:B------:R-:W2:Y:S01]  /*0030*/  LDCU.64 UR8, c[0x0][0x358] ;  /* 0x00006b00ff0877ac */ /* 0x000ea20008000a00 */
[----:B------:R-:W-:Y:S01]  /*0040*/  HFMA2 R33, -RZ, RZ, 0, 0 ;  /* 0x00000000ff217431 */ /* 0x000fe200000001ff */
[----:B------:R-:W-:Y:S01]  /*0050*/  CS2R R14, SRZ ;  /* 0x00000000000e7805 */ /* 0x000fe2000001ff00 */
[----:B------:R-:W3:Y:S01]  /*0060*/  S2R R29, SR_TID.X ;  /* 0x00000000001d7919 */ /* 0x000ee20000002100 */
[----:B------:R-:W-:-:S02]  /*0070*/  MOV R13, RZ ;  /* 0x000000ff000d7202 */ /* 0x000fc40000000f00 */
[----:B------:R-:W1:Y:S08]  /*0080*/  LDC R28, c[0x0][0x364] ;  /* 0x0000d900ff1c7b82 */ /* 0x000e700000000800 */
[----:B------:R-:W-:Y:S08]  /*0090*/  S2UR UR4, SR_CTAID.X ;  /* 0x00000000000479c3 */ /* 0x000ff00000002500 */
[----:B------:R-:W1:Y:S01]  /*00a0*/  S2UR UR5, SR_CTAID.Y ;  /* 0x00000000000579c3 */ /* 0x000e620000002600 */
[----:B0-----:R-:W-:-:S07]  /*00b0*/  ISETP.GE.AND P0, PT, R3, 0x1, PT ;  /* 0x000000010300780c */ /* 0x001fce0003f06270 */
[----:B------:R-:W3:Y:S01]  /*00c0*/  LDC R0, c[0x0][0x360] ;  /* 0x0000d800ff007b82 */ /* 0x000ee20000000800 */
[----:B-1----:R-:W-:-:S05]  /*00d0*/  IMAD R28, R28, UR5, R27 ;  /* 0x000000051c1c7c24 */ /* 0x002fca000f8e021b */
[----:B------:R-:W-:Y:S01]  /*00e0*/  SHF.L.U32 R28, R28, 0x1, RZ ;  /* 0x000000011c1c7819 */ /* 0x000fe200000006ff */
[----:B---3--:R-:W-:-:S05]  /*00f0*/  IMAD R31, R0, UR4, R29 ;  /* 0x00000004001f7c24 */ /* 0x008fca000f8e021d */
[----:B------:R-:W-:Y:S01]  /*0100*/  SHF.L.U32 R31, R31, 0x1, RZ ;  /* 0x000000011f1f7819 */ /* 0x000fe200000006ff */
[----:B--2---:R-:W-:Y:S06]  /*0110*/  @!P0 BRA `(.L_x_0) ;  /* 0x00000008008c8947 */ /* 0x004fec0003800000 */
[----:B------:R-:W0:Y:S01]  /*0120*/  S2UR UR6, SR_CgaCtaId ;  /* 0x00000000000679c3 */ /* 0x000e220000008800 */
[----:B------:R-:W1:Y:S01]  /*0130*/  LDCU UR7, c[0x0][0x39c] ;  /* 0x00007380ff0777ac */ /* 0x000e620008000800 */
[----:B------:R-:W-:Y:S01]  /*0140*/  IADD3 R0, PT, PT, R3, 0xf, RZ ;  /* 0x0000000f03007810 */ /* 0x000fe20007ffe0ff */
[CC--:B------:R-:W-:Y:S01]  /*0150*/  IMAD R2, R28.reuse, R3.reuse, R3 ;  /* 0x000000031c027224 */ /* 0x0c0fe200078e0203 */
[----:B------:R-:W-:Y:S01]  /*0160*/  MOV R33, RZ ;  /* 0x000000ff00217202 */ /* 0x000fe20000000f00 */
[----:B------:R-:W-:Y:S01]  /*0170*/  UMOV UR4, 0x400 ;  /* 0x0000040000047882 */ /* 0x000fe20000000000 */
[----:B------:R-:W-:Y:S01]  /*0180*/  SHF.R.U32.HI R25, RZ, 0x4, R0 ;  /* 0x00000004ff197819 */ /* 0x000fe20000011600 */
[----:B------:R-:W-:Y:S01]  /*0190*/  UIADD3 UR5, UPT, UPT, UR4, 0x440, URZ ;  /* 0x0000044004057890 */ /* 0x000fe2000fffe0ff */
[----:B------:R-:W-:Y:S01]  /*01a0*/  IADD3 R7, PT, PT, R29, R2, RZ ;  /* 0x000000021d077210 */ /* 0x000fe20007ffe0ff */
[----:B------:R-:W-:Y:S01]  /*01b0*/  IMAD R6, R28, R3, R29 ;  /* 0x000000031c067224 */ /* 0x000fe200078e021d */
[----:B------:R-:W-:Y:S01]  /*01c0*/  IADD3 R25, PT, PT, -R25, RZ, RZ ;  /* 0x000000ff19197210 */ /* 0x000fe20007ffe1ff */
[----:B------:R-:W2:Y:S01]  /*01d0*/  LDCU UR11, c[0x0][0x3a0] ;  /* 0x00007400ff0b77ac */ /* 0x000ea20008000800 */
[----:B------:R-:W3:Y:S01]  /*01e0*/  LDCU UR10, c[0x0][0x398] ;  /* 0x00007300ff0a77ac */ /* 0x000ee20008000800 */
[----:B-1----:R-:W-:Y:S01]  /*01f0*/  IMAD R26, R27, UR7, RZ ;  /* 0x000000071b1a7c24 */ /* 0x002fe2000f8e02ff */
[----:B0-----:R-:W-:-:S04]  /*0200*/  ULEA UR5, UR6, UR5, 0x18 ;  /* 0x0000000506057291 */ /* 0x001fc8000f8ec0ff */
[----:B------:R-:W-:Y:S01]  /*0210*/  IADD3 R24, PT, PT, R31, R26, RZ ;  /* 0x0000001a1f187210 */ /* 0x000fe20007ffe0ff */
[----:B------:R-:W-:Y:S01]  /*0220*/  ULEA UR4, UR6, UR4, 0x18 ;  /* 0x0000000406047291 */ /* 0x000fe2000f8ec0ff */
[----:B------:R-:W-:-:S05]  /*0230*/  LEA R0, R29, UR5, 0x3 ;  /* 0x000000051d007c11 */ /* 0x000fca000f8e18ff */
[C---:B------:R-:W-:Y:S01]  /*0240*/  LEA R2, R27.reuse, UR4, 0x7 ;  /* 0x000000041b027c11 */ /* 0x040fe2000f8e38ff */
[----:B------:R-:W-:-:S03]  /*0250*/  IMAD R4, R27, 0x44, R0 ;  /* 0x000000441b047824 */ /* 0x000fc600078e0200 */
[----:B--23--:R-:W-:-:S07]  /*0260*/  LEA R3, R29, R2, 0x2 ;  /* 0x000000021d037211 */ /* 0x00cfce00078e10ff */
.L_x_1:
[----:B------:R-:W0:Y:S01]  /*0270*/  LDC R5, c[0x0][0x39c] ;  /* 0x0000e700ff057b82 */ /* 0x000e220000000800 */
[----:B------:R-:W-:Y:S01]  /*0280*/  IADD3 R8, PT, PT, R31, 0x1, RZ ;  /* 0x000000011f087810 */ /* 0x000fe20007ffe0ff */
[----:B------:R-:W-:Y:S01]  /*0290*/  HFMA2 R12, -RZ, RZ, 0, 0 ;  /* 0x00000000ff0c7431 */ /* 0x000fe200000001ff */
[C---:B------:R-:W-:Y:S02]  /*02a0*/  ISETP.GE.AND P1, PT, R29.reuse, UR11, PT ;  /* 0x0000000b1d007c0c */ /* 0x040fe4000bf26270 */
[----:B------:R-:W-:Y:S02]  /*02b0*/  ISETP.GE.AND P2, PT, R29, UR11, PT ;  /* 0x0000000b1d007c0c */ /* 0x000fe4000bf46270 */
[----:B------:R-:W-:Y:S02]  /*02c0*/  ISETP.GE.OR P1, PT, R28, UR10, P1 ;  /* 0x0000000a1c007c0c */ /* 0x000fe40008f26670 */
[----:B------:R-:W-:-:S11]  /*02d0*/  MOV R37, RZ ;  /* 0x000000ff00257202 */ /* 0x000fd60000000f00 */
[----:B------:R-:W1:Y:S01]  /*02e0*/  @!P1 LDC.64 R18, c[0x0][0x380] ;  /* 0x0000e000ff129b82 */ /* 0x000e620000000a00 */
[-C--:B0-----:R-:W-:Y:S02]  /*02f0*/  ISETP.GE.AND P0, PT, R8, R5.reuse, PT ;  /* 0x000000050800720c */ /* 0x081fe40003f06270 */
[----:B------:R-:W-:Y:S02]  /*0300*/  IADD3 R8, PT, PT, R28, 0x1, RZ ;  /* 0x000000011c087810 */ /* 0x000fe40007ffe0ff */
[----:B------:R-:W-:Y:S02]  /*0310*/  ISETP.LT.AND P0, PT, R27, UR11, !P0 ;  /* 0x0000000b1b007c0c */ /* 0x000fe4000c701270 */
[----:B------:R-:W-:Y:S02]  /*0320*/  ISETP.GE.AND P3, PT, R31, R5, PT ;  /* 0x000000051f00720c */ /* 0x000fe40003f66270 */
[----:B------:R-:W-:Y:S02]  /*0330*/  ISETP.LT.AND P2, PT, R8, UR10, !P2 ;  /* 0x0000000a08007c0c */ /* 0x000fe4000d741270 */
[----:B------:R-:W-:-:S07]  /*0340*/  ISETP.GE.OR P3, PT, R27, UR11, P3 ;  /* 0x0000000b1b007c0c */ /* 0x000fce0009f66670 */
[----:B------:R-:W0:Y:S01]  /*0350*/  @P0 LDC.64 R8, c[0x0][0x388] ;  /* 0x0000e200ff080b82 */ /* 0x000e220000000a00 */
[----:B------:R-:W-:Y:S02]  /*0360*/  @P0 SHF.R.S32.HI R20, RZ, 0x1f, R26 ;  /* 0x0000001fff140819 */ /* 0x000fe4000001141a */
[----:B------:R-:W-:Y:S01]  /*0370*/  @P0 IADD3 R22, P4, PT, R31, R26, RZ ;  /* 0x0000001a1f160210 */ /* 0x000fe20007f9e0ff */
[----:B-1----:R-:W-:-:S03]  /*0380*/  @!P1 IMAD.WIDE.U32 R18, R6, 0x4, R18 ;  /* 0x0000000406129825 */ /* 0x002fc600078e0012 */
[----:B------:R-:W-:Y:S01]  /*0390*/  @P0 LEA.HI.X.SX32 R23, R31, R20, 0x1, P4 ;  /* 0x000000141f170211 */ /* 0x000fe200020f0eff */
[----:B------:R-:W1:Y:S01]  /*03a0*/  @P2 LDC.64 R10, c[0x0][0x380] ;  /* 0x0000e000ff0a2b82 */ /* 0x000e620000000a00 */
[----:B------:R-:W2:Y:S07]  /*03b0*/  @!P1 LDG.E R12, desc[UR8][R18.64] ;  /* 0x00000008120c9981 */ /* 0x000eae000c1e1900 */
[----:B------:R-:W3:Y:S01]  /*03c0*/  @!P3 LDC.64 R16, c[0x0][0x388] ;  /* 0x0000e200ff10bb82 */ /* 0x000ee20000000a00 */
[----:B0-----:R-:W-:-:S04]  /*03d0*/  @P0 LEA R34, P4, R22, R8, 0x2 ;  /* 0x0000000816220211 */ /* 0x001fc800078810ff */
[----:B------:R-:W-:Y:S01]  /*03e0*/  @P0 LEA.HI.X R35, R22, R9, R23, 0x2, P4 ;  /* 0x0000000916230211 */ /* 0x000fe200020f1417 */
[----:B-1----:R-:W-:-:S05]  /*03f0*/  @P2 IMAD.WIDE.U32 R10, R7, 0x4, R10 ;  /* 0x00000004070a2825 */ /* 0x002fca00078e000a */
[----:B------:R-:W4:Y:S04]  /*0400*/  @P0 LDG.E R35, desc[UR8][R34.64+0x4] ;  /* 0x0000040822230981 */ /* 0x000f28000c1e1900 */
[----:B------:R-:W5:Y:S01]  /*0410*/  @P2 LDG.E R30, desc[UR8][R10.64] ;  /* 0x000000080a1e2981 */ /* 0x000f62000c1e1900 */
[----:B---3--:R-:W-:-:S05]  /*0420*/  @!P3 IMAD.WIDE R20, R24, 0x4, R16 ;  /* 0x000000041814b825 */ /* 0x008fca00078e0210 */
[----:B------:R-:W3:Y:S04]  /*0430*/  @!P3 LDG.E R37, desc[UR8][R20.64] ;  /* 0x000000081425b981 */ /* 0x000ee8000c1e1900 */
[----:B------:R-:W-:Y:S01]  /*0440*/  @!P2 STS [R3+0x40], RZ ;  /* 0x000040ff0300a388 */ /* 0x000fe20000000800 */
[----:B------:R-:W-:Y:S02]  /*0450*/  IADD3 R25, PT, PT, R25, 0x1, RZ ;  /* 0x0000000119197810 */ /* 0x000fe40007ffe0ff */
[C---:B------:R-:W-:Y:S02]  /*0460*/  LEA R26, R5.reuse, R26, 0x4 ;  /* 0x0000001a051a7211 */ /* 0x040fe400078e20ff */
[----:B------:R-:W-:Y:S02]  /*0470*/  LEA R24, R5, R24, 0x4 ;  /* 0x0000001805187211 */ /* 0x000fe400078e20ff */
[----:B------:R-:W-:-:S02]  /*0480*/  IADD3 R29, PT, PT, R29, 0x10, RZ ;  /* 0x000000101d1d7810 */ /* 0x000fc40007ffe0ff */
[----:B------:R-:W-:Y:S02]  /*0490*/  IADD3 R27, PT, PT, R27, 0x10, RZ ;  /* 0x000000101b1b7810 */ /* 0x000fe40007ffe0ff */
[----:B------:R-:W-:Y:S02]  /*04a0*/  IADD3 R6, PT, PT, R6, 0x10, RZ ;  /* 0x0000001006067810 */ /* 0x000fe40007ffe0ff */
[----:B------:R-:W-:Y:S01]  /*04b0*/  IADD3 R7, PT, PT, R7, 0x10, RZ ;  /* 0x0000001007077810 */ /* 0x000fe20007ffe0ff */
[----:B--2---:R-:W-:Y:S04]  /*04c0*/  STS [R3], R12 ;  /* 0x0000000c03007388 */ /* 0x004fe80000000800 */
[----:B-----5:R-:W-:Y:S04]  /*04d0*/  @P2 STS [R3+0x40], R30 ;  /* 0x0000401e03002388 */ /* 0x020fe80000000800 */
[----:B------:R-:W-:Y:S04]  /*04e0*/  @!P0 STS [R4+0x4], RZ ;  /* 0x000004ff04008388 */ /* 0x000fe80000000800 */
[----:B---3--:R-:W-:Y:S04]  /*04f0*/  STS [R4], R37 ;  /* 0x0000002504007388 */ /* 0x008fe80000000800 */
[----:B----4-:R-:W-:Y:S01]  /*0500*/  @P0 STS [R4+0x4], R35 ;  /* 0x0000042304000388 */ /* 0x010fe20000000800 */
[----:B------:R-:W-:Y:S06]  /*0510*/  BAR.SYNC.DEFER_BLOCKING 0x0 ;  /* 0x0000000000007b1d */ /* 0x000fec0000010000 */
[----:B------:R-:W-:Y:S04]  /*0520*/  LDS.64 R8, [R0] ;  /* 0x0000000000087984 */ /* 0x000fe80000000a00 */
[----:B------:R-:W0:Y:S04]  /*0530*/  LDS.128 R16, [R2] ;  /* 0x0000000002107984 */ /* 0x000e280000000c00 */
[----:B------:R-:W1:Y:S04]  /*0540*/  LDS.128 R20, [R2+0x40] ;  /* 0x0000400002147984 */ /* 0x000e680000000c00 */
[----:B------:R-:W2:Y:S04]  /*0550*/  LDS R34, [R0+0x44] ;  /* 0x0000440000227984 */ /* 0x000ea80000000800 */
[----:B------:R-:W3:Y:S04]  /*0560*/  LDS R32, [R0+0x48] ;  /* 0x0000480000207984 */ /* 0x000ee80000000800 */
[----:B------:R-:W4:Y:S04]  /*0570*/  LDS.64 R10, [R0+0x88] ;  /* 0x00008800000a7984 */ /* 0x000f280000000a00 */
[----:B------:R-:W5:Y:S04]  /*0580*/  LDS R12, [R0+0xcc] ;  /* 0x0000cc00000c7984 */ /* 0x000f680000000800 */
[----:B------:R-:W5:Y:S01]  /*0590*/  LDS R30, [R0+0xd0] ;  /* 0x0000d000001e7984 */ /* 0x000f620000000800 */
[CC--:B0-----:R-:W-:Y:S01]  /*05a0*/  FFMA R33, R16.reuse, R8.reuse, R33 ;  /* 0x0000000810217223 */ /* 0x0c1fe20000000021 */
[-C--:B------:R-:W-:Y:S01]  /*05b0*/  FFMA R35, R16, R9.reuse, R14 ;  /* 0x0000000910237223 */ /* 0x080fe2000000000e */
[C---:B-1----:R-:W-:Y:S01]  /*05c0*/  FFMA R8, R20.reuse, R8, R13 ;  /* 0x0000000814087223 */ /* 0x042fe2000000000d */
[----:B------:R-:W-:-:S02]  /*05d0*/  FFMA R9, R20, R9, R15 ;  /* 0x0000000914097223 */ /* 0x000fc4000000000f */
[----:B------:R-:W-:Y:S01]  /*05e0*/  LDS R20, [R0+0x158] ;  /* 0x0001580000147984 */ /* 0x000fe20000000800 */
[C---:B--2---:R-:W-:Y:S01]  /*05f0*/  FFMA R13, R34.reuse, R21, R8 ;  /* 0x00000015220d7223 */ /* 0x044fe20000000008 */
[-C--:B------:R-:W-:Y:S01]  /*0600*/  FFMA R33, R34, R17.reuse, R33 ;  /* 0x0000001122217223 */ /* 0x080fe20000000021 */
[C---:B---3--:R-:W-:Y:S01]  /*0610*/  FFMA R35, R32.reuse, R17, R35 ;  /* 0x0000001120237223 */ /* 0x048fe20000000023 */
[----:B------:R-:W-:Y:S01]  /*0620*/  FFMA R9, R32, R21, R9 ;  /* 0x0000001520097223 */ /* 0x000fe20000000009 */
[----:B------:R-:W-:Y:S01]  /*0630*/  LDS.64 R16, [R0+0x110] ;  /* 0x0001100000107984 */ /* 0x000fe20000000a00 */
[C---:B----4-:R-:W-:Y:S01]  /*0640*/  FFMA R14, R10.reuse, R22, R13 ;  /* 0x000000160a0e7223 */ /* 0x050fe2000000000d */
[----:B------:R-:W-:Y:S01]  /*0650*/  FFMA R21, R10, R18, R33 ;  /* 0x000000120a157223 */ /* 0x000fe20000000021 */
[-C--:B------:R-:W-:Y:S01]  /*0660*/  FFMA R33, R18, R11.reuse, R35 ;  /* 0x0000000b12217223 */ /* 0x080fe20000000023 */
[----:B------:R-:W-:Y:S01]  /*0670*/  FFMA R18, R22, R11, R9 ;  /* 0x0000000b16127223 */ /* 0x000fe20000000009 */
[C---:B-----5:R-:W-:Y:S01]  /*0680*/  FFMA R35, R12.reuse, R23, R14 ;  /* 0x000000170c237223 */ /* 0x060fe2000000000e */
[----:B------:R-:W0:Y:S01]  /*0690*/  LDS.128 R8, [R2+0x10] ;  /* 0x0000100002087984 */ /* 0x000e220000000c00 */
[----:B------:R-:W-:-:S03]  /*06a0*/  FFMA R21, R12, R19, R21 ;  /* 0x000000130c157223 */ /* 0x000fc60000000015 */
[----:B------:R-:W1:Y:S01]  /*06b0*/  LDS.128 R12, [R2+0x50] ;  /* 0x00005000020c7984 */ /* 0x000e620000000c00 */
[----:B------:R-:W-:-:S03]  /*06c0*/  FFMA R34, R30, R19, R33 ;  /* 0x000000131e227223 */ /* 0x000fc60000000021 */
[----:B------:R-:W2:Y:S01]  /*06d0*/  LDS R22, [R0+0x154] ;  /* 0x0001540000167984 */ /* 0x000ea20000000800 */
[----:B------:R-:W-:-:S03]  /*06e0*/  FFMA R23, R30, R23, R18 ;  /* 0x000000171e177223 */ /* 0x000fc60000000012 */
[----:B------:R-:W3:Y:S04]  /*06f0*/  LDS.64 R18, [R0+0x198] ;  /* 0x0001980000127984 */ /* 0x000ee80000000a00 */
[----:B------:R-:W4:Y:S04]  /*0700*/  LDS R32, [R0+0x1dc] ;  /* 0x0001dc0000207984 */ /* 0x000f280000000800 */
[----:B------:R-:W5:Y:S01]  /*0710*/  LDS R30, [R0+0x1e0] ;  /* 0x0001e000001e7984 */ /* 0x000f620000000800 */
[CC--:B0-----:R-:W-:Y:S01]  /*0720*/  FFMA R21, R8.reuse, R16.reuse, R21 ;  /* 0x0000001008157223 */ /* 0x0c1fe20000000015 */
[-C--:B------:R-:W-:Y:S01]  /*0730*/  FFMA R33, R8, R17.reuse, R34 ;  /* 0x0000001108217223 */ /* 0x080fe20000000022 */
[C---:B-1----:R-:W-:Y:S01]  /*0740*/  FFMA R16, R12.reuse, R16, R35 ;  /* 0x000000100c107223 */ /* 0x042fe20000000023 */
[----:B------:R-:W-:-:S02]  /*0750*/  FFMA R23, R12, R17, R23 ;  /* 0x000000110c177223 */ /* 0x000fc40000000017 */
[-C--:B------:R-:W-:Y:S01]  /*0760*/  FFMA R33, R20, R9.reuse, R33 ;  /* 0x0000000914217223 */ /* 0x080fe20000000021 */
[----:B------:R-:W-:Y:S01]  /*0770*/  LDS R12, [R0+0x2ec] ;  /* 0x0002ec00000c7984 */ /* 0x000fe20000000800 */
[C---:B--2---:R-:W-:Y:S01]  /*0780*/  FFMA R21, R22.reuse, R9, R21 ;  /* 0x0000000916157223 */ /* 0x044fe20000000015 */
[-C--:B------:R-:W-:Y:S01]  /*0790*/  FFMA R9, R22, R13.reuse, R16 ;  /* 0x0000000d16097223 */ /* 0x080fe20000000010 */
[----:B------:R-:W-:Y:S02]  /*07a0*/  FFMA R23, R20, R13, R23 ;  /* 0x0000000d14177223 */ /* 0x000fe40000000017 */
[C---:B---3--:R-:W-:Y:S01]  /*07b0*/  FFMA R13, R18.reuse, R10, R21 ;  /* 0x0000000a120d7223 */ /* 0x048fe20000000015 */
[----:B------:R-:W-:Y:S01]  /*07c0*/  FFMA R18, R18, R14, R9 ;  /* 0x0000000e12127223 */ /* 0x000fe20000000009 */
[-C--:B------:R-:W-:Y:S01]  /*07d0*/  FFMA R33, R10, R19.reuse, R33 ;  /* 0x000000130a217223 */ /* 0x080fe20000000021 */
[----:B------:R-:W-:Y:S01]  /*07e0*/  FFMA R10, R14, R19, R23 ;  /* 0x000000130e0a7223 */ /* 0x000fe20000000017 */
[----:B------:R-:W-:Y:S01]  /*07f0*/  LDS.64 R8, [R0+0x220] ;  /* 0x0002200000087984 */ /* 0x000fe20000000a00 */
[----:B----4-:R-:W-:-:S03]  /*0800*/  FFMA R35, R32, R15, R18 ;  /* 0x0000000f20237223 */ /* 0x010fc60000000012 */
[----:B------:R-:W0:Y:S01]  /*0810*/  LDS.128 R20, [R2+0x20] ;  /* 0x0000200002147984 */ /* 0x000e220000000c00 */
[----:B------:R-:W-:-:S03]  /*0820*/  FFMA R13, R32, R11, R13 ;  /* 0x0000000b200d7223 */ /* 0x000fc6000000000d */
[----:B------:R-:W1:Y:S01]  /*0830*/  LDS.128 R16, [R2+0x60] ;  /* 0x0000600002107984 */ /* 0x000e620000000c00 */
[----:B-----5:R-:W-:-:S03]  /*0840*/  FFMA R34, R30, R11, R33 ;  /* 0x0000000b1e227223 */ /* 0x020fc60000000021 */
[----:B------:R-:W2:Y:S01]  /*0850*/  LDS R32, [R0+0x264] ;  /* 0x0002640000207984 */ /* 0x000ea20000000800 */
[----:B------:R-:W-:-:S03]  /*0860*/  FFMA R15, R30, R15, R10 ;  /* 0x0000000f1e0f7223 */ /* 0x000fc6000000000a */
[----:B------:R-:W3:Y:S04]  /*0870*/  LDS R14, [R0+0x268] ;  /* 0x00026800000e7984 */ /* 0x000ee80000000800 */
[----:B------:R-:W4:Y:S04]  /*0880*/  LDS.64 R10, [R0+0x2a8] ;  /* 0x0002a800000a7984 */ /* 0x000f280000000a00 */
[----:B------:R-:W5:Y:S01]  /*0890*/  LDS R30, [R0+0x2f0] ;  /* 0x0002f000001e7984 */ /* 0x000f620000000800 */
[C---:B0-----:R-:W-:Y:S01]  /*08a0*/  FFMA R13, R20.reuse, R8, R13 ;  /* 0x00000008140d7223 */ /* 0x041fe2000000000d */
[----:B------:R-:W-:-:S02]  /*08b0*/  FFMA R33, R20, R9, R34 ;  /* 0x0000000914217223 */ /* 0x000fc40000000022 */
[----:B------:R-:W-:Y:S01]  /*08c0*/  LDS R20, [R0+0x400] ;  /* 0x0004000000147984 */ /* 0x000fe20000000800 */
[C---:B-1----:R-:W-:Y:S01]  /*08d0*/  FFMA R8, R16.reuse, R8, R35 ;  /* 0x0000000810087223 */ /* 0x042fe20000000023 */
[----:B------:R-:W-:Y:S01]  /*08e0*/  FFMA R15, R16, R9, R15 ;  /* 0x00000009100f7223 */ /* 0x000fe2000000000f */
[C---:B--2---:R-:W-:Y:S02]  /*08f0*/  FFMA R13, R32.reuse, R21, R13 ;  /* 0x00000015200d7223 */ /* 0x044fe4000000000d */
[----:B------:R-:W-:Y:S02]  /*0900*/  FFMA R9, R32, R17, R8 ;  /* 0x0000001120097223 */ /* 0x000fe40000000008 */
[----:B------:R-:W-:Y:S01]  /*0910*/  LDS R32, [R0+0x374] ;  /* 0x0003740000207984 */ /* 0x000fe20000000800 */
[C---:B---3--:R-:W-:Y:S01]  /*0920*/  FFMA R33, R14.reuse, R21, R33 ;  /* 0x000000150e217223 */ /* 0x048fe20000000021 */
[----:B------:R-:W-:Y:S02]  /*0930*/  FFMA R15, R14, R17, R15 ;  /* 0x000000110e0f7223 */ /* 0x000fe4000000000f */
[----:B------:R-:W-:Y:S01]  /*0940*/  LDS.64 R16, [R0+0x330] ;  /* 0x0003300000107984 */ /* 0x000fe20000000a00 */
[C---:B----4-:R-:W-:Y:S01]  /*0950*/  FFMA R13, R10.reuse, R22, R13 ;  /* 0x000000160a0d7223 */ /* 0x050fe2000000000d */
[----:B------:R-:W-:Y:S01]  /*0960*/  FFMA R14, R10, R18, R9 ;  /* 0x000000120a0e7223 */ /* 0x000fe20000000009 */
[-C--:B------:R-:W-:Y:S01]  /*0970*/  FFMA R33, R22, R11.reuse, R33 ;  /* 0x0000000b16217223 */ /* 0x080fe20000000021 */
[----:B------:R-:W-:Y:S01]  /*0980*/  FFMA R18, R18, R11, R15 ;  /* 0x0000000b12127223 */ /* 0x000fe2000000000f */
[C---:B------:R-:W-:Y:S01]  /*0990*/  FFMA R21, R12.reuse, R23, R13 ;  /* 0x000000170c157223 */ /* 0x040fe2000000000d */
[----:B------:R-:W0:Y:S01]  /*09a0*/  LDS.128 R8, [R2+0x30] ;  /* 0x0000300002087984 */ /* 0x000e220000000c00 */
[----:B------:R-:W-:-:S03]  /*09b0*/  FFMA R35, R12, R19, R14 ;  /* 0x000000130c237223 */ /* 0x000fc6000000000e */
[----:B------:R-:W1:Y:S01]  /*09c0*/  LDS.128 R12, [R2+0x70] ;  /* 0x00007000020c7984 */ /* 0x000e620000000c00 */
[----:B-----5:R-:W-:-:S03]  /*09d0*/  FFMA R34, R30, R23, R33 ;  /* 0x000000171e227223 */ /* 0x020fc60000000021 */
[----:B------:R-:W2:Y:S01]  /*09e0*/  LDS R22, [R0+0x378] ;  /* 0x0003780000167984 */ /* 0x000ea20000000800 */
[----:B------:R-:W-:-:S03]  /*09f0*/  FFMA R23, R30, R19, R18 ;  /* 0x000000131e177223 */ /* 0x000fc60000000012 */
[----:B------:R-:W3:Y:S04]  /*0a00*/  LDS.64 R18, [R0+0x3b8] ;  /* 0x0003b80000127984 */ /* 0x000ee80000000a00 */
[----:B------:R-:W4:Y:S01]  /*0a10*/  LDS R30, [R0+0x3fc] ;  /* 0x0003fc00001e7984 */ /* 0x000f220000000800 */
[----:B------:R-:W-:Y:S01]  /*0a20*/  BAR.SYNC.DEFER_BLOCKING 0x0 ;  /* 0x0000000000007b1d */ /* 0x000fe20000010000 */
[----:B------:R-:W-:Y:S01]  /*0a30*/  ISETP.NE.AND P0, PT, R25, RZ, PT ;  /* 0x000000ff1900720c */ /* 0x000fe20003f05270 */
[CC--:B0-----:R-:W-:Y:S01]  /*0a40*/  FFMA R21, R8.reuse, R16.reuse, R21 ;  /* 0x0000001008157223 */ /* 0x0c1fe20000000015 */
[-C--:B------:R-:W-:Y:S01]  /*0a50*/  FFMA R5, R8, R17.reuse, R34 ;  /* 0x0000001108057223 */ /* 0x080fe20000000022 */
[C---:B-1----:R-:W-:Y:S01]  /*0a60*/  FFMA R16, R12.reuse, R16, R35 ;  /* 0x000000100c107223 */ /* 0x042fe20000000023 */
[----:B------:R-:W-:Y:S01]  /*0a70*/  FFMA R23, R12, R17, R23 ;  /* 0x000000110c177223 */ /* 0x000fe20000000017 */
[-C--:B------:R-:W-:Y:S01]  /*0a80*/  FFMA R21, R32, R9.reuse, R21 ;  /* 0x0000000920157223 */ /* 0x080fe20000000015 */
[----:B--2---:R-:W-:Y:S01]  /*0a90*/  FFMA R5, R22, R9, R5 ;  /* 0x0000000916057223 */ /* 0x004fe20000000005 */
[-C--:B------:R-:W-:Y:S01]  /*0aa0*/  FFMA R9, R32, R13.reuse, R16 ;  /* 0x0000000d20097223 */ /* 0x080fe20000000010 */
[----:B------:R-:W-:Y:S01]  /*0ab0*/  FFMA R23, R22, R13, R23 ;  /* 0x0000000d16177223 */ /* 0x000fe20000000017 */
[----:B---3--:R-:W-:-:S02]  /*0ac0*/  FFMA R21, R18, R10, R21 ;  /* 0x0000000a12157223 */ /* 0x008fc40000000015 */
[----:B------:R-:W-:Y:S01]  /*0ad0*/  FFMA R18, R18, R14, R9 ;  /* 0x0000000e12127223 */ /* 0x000fe20000000009 */
[-C--:B------:R-:W-:Y:S01]  /*0ae0*/  FFMA R5, R10, R19.reuse, R5 ;  /* 0x000000130a057223 */ /* 0x080fe20000000005 */
[----:B------:R-:W-:Y:S01]  /*0af0*/  FFMA R23, R14, R19, R23 ;  /* 0x000000130e177223 */ /* 0x000fe20000000017 */
[C---:B----4-:R-:W-:Y:S01]  /*0b00*/  FFMA R33, R30.reuse, R11, R21 ;  /* 0x0000000b1e217223 */ /* 0x050fe20000000015 */
[----:B------:R-:W-:Y:S01]  /*0b10*/  FFMA R13, R30, R15, R18 ;  /* 0x0000000f1e0d7223 */ /* 0x000fe20000000012 */
[C---:B------:R-:W-:Y:S01]  /*0b20*/  FFMA R14, R20.reuse, R11, R5 ;  /* 0x0000000b140e7223 */ /* 0x040fe20000000005 */
[----:B------:R-:W-:Y:S01]  /*0b30*/  FFMA R15, R20, R15, R23 ;  /* 0x0000000f140f7223 */ /* 0x000fe20000000017 */
[----:B------:R-:W-:Y:S06]  /*0b40*/  @P0 BRA `(.L_x_1) ;  /* 0xfffffff400c80947 */ /* 0x000fec000383ffff */
.L_x_0:
[----:B------:R-:W0:Y:S01]  /*0b50*/  LDCU.64 UR4, c[0x0][0x398] ;  /* 0x00007300ff0477ac */ /* 0x000e220008000a00 */
[C---:B------:R-:W-:Y:S02]  /*0b60*/  IADD3 R0, PT, PT, R31.reuse, 0x1, RZ ;  /* 0x000000011f007810 */ /* 0x040fe40007ffe0ff */
[----:B------:R-:W-:Y:S02]  /*0b70*/  IADD3 R12, PT, PT, R28, 0x1, RZ ;  /* 0x000000011c0c7810 */ /* 0x000fe40007ffe0ff */
[----:B0-----:R-:W-:Y:S02]  /*0b80*/  ISETP.GE.AND P1, PT, R0, UR5, PT ;  /* 0x0000000500007c0c */ /* 0x001fe4000bf26270 */
[----:B------:R-:W-:Y:S02]  /*0b90*/  ISETP.GE.AND P0, PT, R31, UR5, PT ;  /* 0x000000051f007c0c */ /* 0x000fe4000bf06270 */
[C---:B------:R-:W-:Y:S02]  /*0ba0*/  ISETP.GE.OR P2, PT, R28.reuse, UR4, P1 ;  /* 0x000000041c007c0c */ /* 0x040fe40008f46670 */
[C---:B------:R-:W-:Y:S01]  /*0bb0*/  ISETP.GE.OR P3, PT, R28.reuse, UR4, P0 ;  /* 0x000000041c007c0c */ /* 0x040fe20008766670 */
[----:B------:R-:W-:Y:S01]  /*0bc0*/  IMAD R28, R28, UR5, RZ ;  /* 0x000000051c1c7c24 */ /* 0x000fe2000f8e02ff */
[----:B------:R-:W-:-:S02]  /*0bd0*/  ISETP.GE.OR P0, PT, R12, UR4, P0 ;  /* 0x000000040c007c0c */ /* 0x000fc40008706670 */
[----:B------:R-:W-:Y:S02]  /*0be0*/  ISETP.GE.OR P1, PT, R12, UR4, P1 ;  /* 0x000000040c007c0c */ /* 0x000fe40008f26670 */
[----:B------:R-:W-:-:S05]  /*0bf0*/  IADD3 R0, PT, PT, R28, UR5, RZ ;  /* 0x000000051c007c10 */ /* 0x000fca000fffe0ff */
[----:B------:R-:W0:Y:S01]  /*0c00*/  @!P2 LDC.64 R2, c[0x0][0x390] ;  /* 0x0000e400ff02ab82 */ /* 0x000e220000000a00 */
[----:B------:R-:W-:Y:S02]  /*0c10*/  @!P2 SHF.R.S32.HI R8, RZ, 0x1f, R28 ;  /* 0x0000001fff08a819 */ /* 0x000fe4000001141c */
[CC--:B------:R-:W-:Y:S02]  /*0c20*/  @!P2 IADD3 R10, P4, PT, R31.reuse, R28.reuse, RZ ;  /* 0x0000001c1f0aa210 */ /* 0x0c0fe40007f9e0ff */
[C---:B------:R-:W-:Y:S02]  /*0c30*/  @!P3 IADD3 R9, PT, PT, R31.reuse, R28, RZ ;  /* 0x0000001c1f09b210 */ /* 0x040fe40007ffe0ff */
[C---:B------:R-:W-:Y:S01]  /*0c40*/  @!P2 LEA.HI.X.SX32 R8, R31.reuse, R8, 0x1, P4 ;  /* 0x000000081f08a211 */ /* 0x040fe200020f0eff */
[----:B------:R-:W1:Y:S01]  /*0c50*/  @!P3 LDC.64 R6, c[0x0][0x390] ;  /* 0x0000e400ff06bb82 */ /* 0x000e620000000a00 */
[----:B------:R-:W-:-:S07]  /*0c60*/  @!P0 IADD3 R11, PT, PT, R31, R0, RZ ;  /* 0x000000001f0b8210 */ /* 0x000fce0007ffe0ff */
[----:B------:R-:W2:Y:S01]  /*0c70*/  @!P0 LDC.64 R4, c[0x0][0x390] ;  /* 0x0000e400ff048b82 */ /* 0x000ea20000000a00 */
[----:B0-----:R-:W-:-:S04]  /*0c80*/  @!P2 LEA R2, P4, R10, R2, 0x2 ;  /* 0x000000020a02a211 */ /* 0x001fc800078810ff */
[----:B------:R-:W-:Y:S01]  /*0c90*/  @!P2 LEA.HI.X R3, R10, R3, R8, 0x2, P4 ;  /* 0x000000030a03a211 */ /* 0x000fe200020f1408 */
[----:B-1----:R-:W-:-:S05]  /*0ca0*/  @!P3 IMAD.WIDE R6, R9, 0x4, R6 ;  /* 0x000000040906b825 */ /* 0x002fca00078e0206 */
[----:B------:R0:W-:Y:S01]  /*0cb0*/  @!P3 STG.E desc[UR8][R6.64], R33 ;  /* 0x000000210600b986 */ /* 0x0001e2000c101908 */
[----:B--2---:R-:W-:-:S03]  /*0cc0*/  @!P0 IMAD.WIDE R4, R11, 0x4, R4 ;  /* 0x000000040b048825 */ /* 0x004fc600078e0204 */
[----:B------:R0:W-:Y:S04]  /*0cd0*/  @!P2 STG.E desc[UR8][R2.64+0x4], R14 ;  /* 0x0000040e0200a986 */ /* 0x0001e8000c101908 */
[----:B------:R0:W-:Y:S01]  /*0ce0*/  @!P0 STG.E desc[UR8][R4.64], R13 ;  /* 0x0000000d04008986 */ /* 0x0001e2000c101908 */
[----:B------:R-:W-:Y:S05]  /*0cf0*/  @P1 EXIT ;  /* 0x000000000000194d */ /* 0x000fea0003800000 */
[----:B------:R-:W1:Y:S01]  /*0d00*/  LDCU.64 UR4, c[0x0][0x390] ;  /* 0x00007200ff0477ac */ /* 0x000e620008000a00 */
[----:B0-----:R-:W-:Y:S02]  /*0d10*/  SHF.R.S32.HI R2, RZ, 0x1f, R0 ;  /* 0x0000001fff027819 */ /* 0x001fe40000011400 */
[----:B------:R-:W-:-:S04]  /*0d20*/  IADD3 R0, P0, PT, R31, R0, RZ ;  /* 0x000000001f007210 */ /* 0x000fc80007f1e0ff */
[----:B------:R-:W-:Y:S02]  /*0d30*/  LEA.HI.X.SX32 R31, R31, R2, 0x1, P0 ;  /* 0x000000021f1f7211 */ /* 0x000fe400000f0eff */
[----:B-1----:R-:W-:-:S04]  /*0d40*/  LEA R2, P0, R0, UR4, 0x2 ;  /* 0x0000000400027c11 */ /* 0x002fc8000f8010ff */
[----:B------:R-:W-:-:S05]  /*0d50*/  LEA.HI.X R3, R0, UR5, R31, 0x2, P0 ;  /* 0x0000000500037c11 */ /* 0x000fca00080f141f */
[----:B------:R-:W-:Y:S01]  /*0d60*/  STG.E desc[UR8][R2.64+0x4], R15 ;  /* 0x0000040f02007986 */ /* 0x000fe2000c101908 */
[----:B------:R-:W-:Y:S05]  /*0d70*/  EXIT ;  /* 0x000000000000794d */ /* 0x000fea0003800000 */
.L_x_2:
[----:B------:R-:W-:-:S00]  /*0d80*/  BRA `(.L_x_2) ;  /* 0xfffffffc00fc7947 */ /* 0x000fc0000383ffff */
[----:B------:R-:W-:-:S00]  /*0d90*/  NOP ;  /* 0x0000000000007918 */ /* 0x000fc00000000000 */
        /* <DEDUP_REMOVED lines=14> */
.L_x_3:


//--------------------- .nv.shared._Z27register_tiled_sgemm_kernelPKfS0_Pfiii --------------------------
	.section	.nv.shared._Z27register_tiled_sgemm_kernelPKfS0_Pfiii,"aw",@nobits
	.sectionflags	@""
	.align	4
.nv.shared._Z27register_tiled_sgemm_kernelPKfS0_Pfiii:
	.zero		3200


//--------------------- .nv.shared.reserved.0     --------------------------
	.section	.nv.shared.reserved.0,"aw",@nobits
	.weak		__nv_reservedSMEM_offset_0_alias
	.size		__nv_reservedSMEM_offset_0_alias, 0, 64
	.other		__nv_reservedSMEM_offset_0_alias,@"STO_CUDA_RESERVED_SHARED STV_DEFAULT"
__nv_reservedSMEM_offset_0_alias:
	.zero		0
	.zero		64


//--------------------- .nv.constant0._Z27register_tiled_sgemm_kernelPKfS0_Pfiii --------------------------
	.section	.nv.constant0._Z27register_tiled_sgemm_kernelPKfS0_Pfiii,"a",@progbits
	.sectionflags	@""
	.align	4
.nv.constant0._Z27register_tiled_sgemm_kernelPKfS0_Pfiii:
	.zero		932


//--------------------- SYMBOLS --------------------------

	.type		.nv.reservedSmem.offset0,@object
	.size		.nv.reservedSmem.offset0,0x4
	.type		.nv.reservedSmem.cap,@object
	.size		.nv.reservedSmem.cap,0x4
